//
// Generated by NVIDIA NVVM Compiler
//
// Compiler Build ID: CL-36424714
// Cuda compilation tools, release 13.0, V13.0.88
// Based on NVVM 20.0.0
//

.version 9.0
.target sm_100
.address_size 64

	// .globl	_Z4reluiiPfS_

.visible .entry _Z4reluiiPfS_(
	.param .u32 _Z4reluiiPfS__param_0,
	.param .u32 _Z4reluiiPfS__param_1,
	.param .u64 .ptr .align 1 _Z4reluiiPfS__param_2,
	.param .u64 .ptr .align 1 _Z4reluiiPfS__param_3
)
{
	.reg .pred 	%p<4>;
	.reg .b32 	%r<12>;
	.reg .b32 	%f<3>;
	.reg .b64 	%rd<8>;

	ld.param.u32 	%r3, [_Z4reluiiPfS__param_0];
	ld.param.u32 	%r4, [_Z4reluiiPfS__param_1];
	ld.param.u64 	%rd1, [_Z4reluiiPfS__param_2];
	ld.param.u64 	%rd2, [_Z4reluiiPfS__param_3];
	mov.u32 	%r5, %ctaid.x;
	mov.u32 	%r6, %ntid.x;
	mov.u32 	%r7, %tid.x;
	mad.lo.s32 	%r1, %r5, %r6, %r7;
	mov.u32 	%r8, %ctaid.y;
	mov.u32 	%r9, %ntid.y;
	mov.u32 	%r10, %tid.y;
	mad.lo.s32 	%r2, %r8, %r9, %r10;
	setp.ge.s32 	%p1, %r2, %r4;
	setp.ge.s32 	%p2, %r1, %r3;
	or.pred  	%p3, %p2, %p1;
	@%p3 bra 	$L__BB0_2;
	cvta.to.global.u64 	%rd3, %rd1;
	cvta.to.global.u64 	%rd4, %rd2;
	mad.lo.s32 	%r11, %r2, %r3, %r1;
	mul.wide.s32 	%rd5, %r11, 4;
	add.s64 	%rd6, %rd3, %rd5;
	ld.global.f32 	%f1, [%rd6];
	max.f32 	%f2, %f1, 0f00000000;
	add.s64 	%rd7, %rd4, %rd5;
	st.global.f32 	[%rd7], %f2;
$L__BB0_2:
	ret;

}


// ===== COMPILED SASS (sm_100) =====

	.target	sm_100

	.elftype	@"ET_EXEC"


//--------------------- .note.nv.tkinfo           --------------------------
	.section	.note.nv.tkinfo,"",@"SHT_NOTE"
	.sectionflags	@"SHF_NOTE_NV_TKINFO"
	.tkinfo
        /*0018*/ 	.word	0x00000002
        /*0030*/ 	.string	""
        /*0030*/ 	.string	"ptxas"
        /*0030*/ 	.string	"Cuda compilation tools, release 13.0, V13.0.88"
        /*0030*/ 	.string	"Build cuda_13.0.r13.0/compiler.36424714_0"
        /*0030*/ 	.string	"-arch sm_100 -m 64 "



//--------------------- .note.nv.cuinfo           --------------------------
	.section	.note.nv.cuinfo,"",@"SHT_NOTE"
	.sectionflags	@"SHF_NOTE_NV_CUINFO"
        /*0018*/ 	.short	0x0002
        /*001a*/ 	.short	0x0064
        /*001c*/ 	.short	0x0082
	.zero		2


//--------------------- .nv.info                  --------------------------
	.section	.nv.info,"",@"SHT_CUDA_INFO"
	.align	4


	//----- nvinfo : EIATTR_REGCOUNT
	.align		4
        /*0000*/ 	.byte	0x04, 0x2f
        /*0002*/ 	.short	(.L_1 - .L_0)
	.align		4
.L_0:
        /*0004*/ 	.word	index@(_Z4reluiiPfS_)
        /*0008*/ 	.word	0x0000000a


	//----- nvinfo : EIATTR_FRAME_SIZE
	.align		4
.L_1:
        /*000c*/ 	.byte	0x04, 0x11
        /*000e*/ 	.short	(.L_3 - .L_2)
	.align		4
.L_2:
        /*0010*/ 	.word	index@(_Z4reluiiPfS_)
        /*0014*/ 	.word	0x00000000


	//----- nvinfo : EIATTR_MIN_STACK_SIZE
	.align		4
.L_3:
        /*0018*/ 	.byte	0x04, 0x12
        /*001a*/ 	.short	(.L_5 - .L_4)
	.align		4
.L_4:
        /*001c*/ 	.word	index@(_Z4reluiiPfS_)
        /*0020*/ 	.word	0x00000000
.L_5:


//--------------------- .nv.compat                --------------------------
	.section	.nv.compat,"",@"SHT_CUDA_COMPAT_INFO"
	.align	4
        /*0000*/ 	.byte	0x02, 0x09, 0x00, 0x00, 0x02, 0x02, 0x01, 0x00, 0x02, 0x05, 0x05, 0x00, 0x03, 0x07, 0x01, 0x01
        /*0010*/ 	.byte	0x02, 0x03, 0x00, 0x00, 0x02, 0x06, 0x01, 0x00, 0x04, 0x0b, 0x08, 0x00, 0x09, 0x00, 0x00, 0x00
        /*0020*/ 	.byte	0x00, 0x00, 0x00, 0x00


//--------------------- .nv.info._Z4reluiiPfS_    --------------------------
	.section	.nv.info._Z4reluiiPfS_,"",@"SHT_CUDA_INFO"
	.sectionflags	@""
	.align	4


	//----- nvinfo : EIATTR_CUDA_API_VERSION
	.align		4
        /*0000*/ 	.byte	0x04, 0x37
        /*0002*/ 	.short	(.L_7 - .L_6)
.L_6:
        /*0004*/ 	.word	0x00000082


	//----- nvinfo : EIATTR_KPARAM_INFO
	.align		4
.L_7:
        /*0008*/ 	.byte	0x04, 0x17
        /*000a*/ 	.short	(.L_9 - .L_8)
.L_8:
        /*000c*/ 	.word	0x00000000
        /*0010*/ 	.short	0x0003
        /*0012*/ 	.short	0x0010
        /*0014*/ 	.byte	0x00, 0xf5, 0x21, 0x00


	//----- nvinfo : EIATTR_KPARAM_INFO
	.align		4
.L_9:
        /*0018*/ 	.byte	0x04, 0x17
        /*001a*/ 	.short	(.L_11 - .L_10)
.L_10:
        /*001c*/ 	.word	0x00000000
        /*0020*/ 	.short	0x0002
        /*0022*/ 	.short	0x0008
        /*0024*/ 	.byte	0x00, 0xf5, 0x21, 0x00


	//----- nvinfo : EIATTR_KPARAM_INFO
	.align		4
.L_11:
        /*0028*/ 	.byte	0x04, 0x17
        /*002a*/ 	.short	(.L_13 - .L_12)
.L_12:
        /*002c*/ 	.word	0x00000000
        /*0030*/ 	.short	0x0001
        /*0032*/ 	.short	0x0004
        /*0034*/ 	.byte	0x00, 0xf0, 0x11, 0x00


	//----- nvinfo : EIATTR_KPARAM_INFO
	.align		4
.L_13:
        /*0038*/ 	.byte	0x04, 0x17
        /*003a*/ 	.short	(.L_15 - .L_14)
.L_14:
        /*003c*/ 	.word	0x00000000
        /*0040*/ 	.short	0x0000
        /*0042*/ 	.short	0x0000
        /*0044*/ 	.byte	0x00, 0xf0, 0x11, 0x00


	//----- nvinfo : EIATTR_SPARSE_MMA_MASK
	.align		4
.L_15:
        /*0048*/ 	.byte	0x03, 0x50
        /*004a*/ 	.short	0x0000


	//----- nvinfo : EIATTR_MAXREG_COUNT
	.align		4
        /*004c*/ 	.byte	0x03, 0x1b
        /*004e*/ 	.short	0x00ff


	//----- nvinfo : EIATTR_MERCURY_ISA_VERSION
	.align		4
        /*0050*/ 	.byte	0x03, 0x5f
        /*0052*/ 	.short	0x0101


	//----- nvinfo : EIATTR_VRC_CTA_INIT_COUNT
	.align		4
        /*0054*/ 	.byte	0x02, 0x4a
	.zero		1
	.zero		1


	//----- nvinfo : EIATTR_EXIT_INSTR_OFFSETS
	.align		4
        /*0058*/ 	.byte	0x04, 0x1c
        /*005a*/ 	.short	(.L_17 - .L_16)


	//   ....[0]....
.L_16:
        /*005c*/ 	.word	0x000000c0


	//   ....[1]....
        /*0060*/ 	.word	0x00000160


	//----- nvinfo : EIATTR_CBANK_PARAM_SIZE
	.align		4
.L_17:
        /*0064*/ 	.byte	0x03, 0x19
        /*0066*/ 	.short	0x0018


	//----- nvinfo : EIATTR_PARAM_CBANK
	.align		4
        /*0068*/ 	.byte	0x04, 0x0a
        /*006a*/ 	.short	(.L_19 - .L_18)
	.align		4
.L_18:
        /*006c*/ 	.word	index@(.nv.constant0._Z4reluiiPfS_)
        /*0070*/ 	.short	0x0380
        /*0072*/ 	.short	0x0018


	//----- nvinfo : EIATTR_SW_WAR
	.align		4
.L_19:
        /*0074*/ 	.byte	0x04, 0x36
        /*0076*/ 	.short	(.L_21 - .L_20)
.L_20:
        /*0078*/ 	.word	0x00000008
.L_21:


//--------------------- .nv.callgraph             --------------------------
	.section	.nv.callgraph,"",@"SHT_CUDA_CALLGRAPH"
	.align	4
	.sectionentsize	8
	.align		4
        /*0000*/ 	.word	0x00000000
	.align		4
        /*0004*/ 	.word	0xffffffff
	.align		4
        /*0008*/ 	.word	0x00000000
	.align		4
        /*000c*/ 	.word	0xfffffffe
	.align		4
        /*0010*/ 	.word	0x00000000
	.align		4
        /*0014*/ 	.word	0xfffffffd
	.align		4
        /*0018*/ 	.word	0x00000000
	.align		4
        /*001c*/ 	.word	0xfffffffc


//--------------------- .text._Z4reluiiPfS_       --------------------------
	.section	.text._Z4reluiiPfS_,"ax",@progbits
	.align	128
        .global         _Z4reluiiPfS_
        .type           _Z4reluiiPfS_,@function
        .size           _Z4reluiiPfS_,(.L_x_1 - _Z4reluiiPfS_)
        .other          _Z4reluiiPfS_,@"STO_CUDA_ENTRY STV_DEFAULT"
_Z4reluiiPfS_:
.text._Z4reluiiPfS_:
[----:B------:R-:W-:Y:S01]  /*0000*/  LDC R1, c[0x0][0x37c] ;  /* 0x0000df00ff017b82 */ /* 0x000fe20000000800 */
[----:B------:R-:W0:Y:S07]  /*0010*/  S2R R2, SR_TID.Y ;  /* 0x0000000000027919 */ /* 0x000e2e0000002200 */
[----:B------:R-:W1:Y:S01]  /*0020*/  LDC R0, c[0x0][0x360] ;  /* 0x0000d800ff007b82 */ /* 0x000e620000000800 */
[----:B------:R-:W2:Y:S01]  /*0030*/  LDCU.64 UR6, c[0x0][0x380] ;  /* 0x00007000ff0677ac */ /* 0x000ea20008000a00 */
[----:B------:R-:W1:Y:S06]  /*0040*/  S2R R3, SR_TID.X ;  /* 0x0000000000037919 */ /* 0x000e6c0000002100 */
[----:B------:R-:W0:Y:S08]  /*0050*/  S2UR UR5, SR_CTAID.Y ;  /* 0x00000000000579c3 */ /* 0x000e300000002600 */
[----:B------:R-:W0:Y:S08]  /*0060*/  LDC R5, c[0x0][0x364] ;  /* 0x0000d900ff057b82 */ /* 0x000e300000000800 */
[----:B------:R-:W1:Y:S01]  /*0070*/  S2UR UR4, SR_CTAID.X ;  /* 0x00000000000479c3 */ /* 0x000e620000002500 */
[----:B0-----:R-:W-:-:S05]  /*0080*/  IMAD R5, R5, UR5, R2 ;  /* 0x0000000505057c24 */ /* 0x001fca000f8e0202 */
[----:B--2---:R-:W-:Y:S01]  /*0090*/  ISETP.GE.AND P0, PT, R5, UR7, PT ;  /* 0x0000000705007c0c */ /* 0x004fe2000bf06270 */
[----:B-1----:R-:W-:-:S05]  /*00a0*/  IMAD R0, R0, UR4, R3 ;  /* 0x0000000400007c24 */ /* 0x002fca000f8e0203 */
[----:B------:R-:W-:-:S13]  /*00b0*/  ISETP.GE.OR P0, PT, R0, UR6, P0 ;  /* 0x0000000600007c0c */ /* 0x000fda0008706670 */
[----:B------:R-:W-:Y:S05]  /*00c0*/  @P0 EXIT ;  /* 0x000000000000094d */ /* 0x000fea0003800000 */
[----:B------:R-:W0:Y:S01]  /*00d0*/  LDC.64 R2, c[0x0][0x388] ;  /* 0x0000e200ff027b82 */ /* 0x000e220000000a00 */
[----:B------:R-:W1:Y:S01]  /*00e0*/  LDCU.64 UR4, c[0x0][0x358] ;  /* 0x00006b00ff0477ac */ /* 0x000e620008000a00 */
[----:B------:R-:W-:-:S06]  /*00f0*/  IMAD R7, R5, UR6, R0 ;  /* 0x0000000605077c24 */ /* 0x000fcc000f8e0200 */
[----:B------:R-:W2:Y:S01]  /*0100*/  LDC.64 R4, c[0x0][0x390] ;  /* 0x0000e400ff047b82 */ /* 0x000ea20000000a00 */
[----:B0-----:R-:W-:-:S06]  /*0110*/  IMAD.WIDE R2, R7, 0x4, R2 ;  /* 0x0000000407027825 */ /* 0x001fcc00078e0202 */
[----:B-1----:R-:W3:Y:S01]  /*0120*/  LDG.E R2, desc[UR4][R2.64] ;  /* 0x0000000402027981 */ /* 0x002ee2000c1e1900 */
[----:B--2---:R-:W-:Y:S01]  /*0130*/  IMAD.WIDE R4, R7, 0x4, R4 ;  /* 0x0000000407047825 */ /* 0x004fe200078e0204 */
[----:B---3--:R-:W-:-:S05]  /*0140*/  FMNMX R7, RZ, R2, !PT ;  /* 0x00000002ff077209 */ /* 0x008fca0007800000 */
[----:B------:R-:W-:Y:S01]  /*0150*/  STG.E desc[UR4][R4.64], R7 ;  /* 0x0000000704007986 */ /* 0x000fe2000c101904 */
[----:B------:R-:W-:Y:S05]  /*0160*/  EXIT ;  /* 0x000000000000794d */ /* 0x000fea0003800000 */
.L_x_0:
[----:B------:R-:W-:-:S00]  /*0170*/  BRA `(.L_x_0) ;  /* 0xfffffffc00fc7947 */ /* 0x000fc0000383ffff */
[----:B------:R-:W-:-:S00]  /*0180*/  NOP ;  /* 0x0000000000007918 */ /* 0x000fc00000000000 */
[----:B------:R-:W-:-:S00]  /*0190*/  NOP ;  /* 0x0000000000007918 */ /* 0x000fc00000000000 */
[----:B------:R-:W-:-:S00]  /*01a0*/  NOP ;  /* 0x0000000000007918 */ /* 0x000fc00000000000 */
[----:B------:R-:W-:-:S00]  /*01b0*/  NOP ;  /* 0x0000000000007918 */ /* 0x000fc00000000000 */
[----:B------:R-:W-:-:S00]  /*01c0*/  NOP ;  /* 0x0000000000007918 */ /* 0x000fc00000000000 */
[----:B------:R-:W-:-:S00]  /*01d0*/  NOP ;  /* 0x0000000000007918 */ /* 0x000fc00000000000 */
[----:B------:R-:W-:-:S00]  /*01e0*/  NOP ;  /* 0x0000000000007918 */ /* 0x000fc00000000000 */
[----:B------:R-:W-:-:S00]  /*01f0*/  NOP ;  /* 0x0000000000007918 */ /* 0x000fc00000000000 */
.L_x_1:


//--------------------- .nv.shared.reserved.0     --------------------------
	.section	.nv.shared.reserved.0,"aw",@nobits
	.weak		__nv_reservedSMEM_offset_0_alias
	.size		__nv_reservedSMEM_offset_0_alias, 0, 64
	.other		__nv_reservedSMEM_offset_0_alias,@"STO_CUDA_RESERVED_SHARED STV_DEFAULT"
__nv_reservedSMEM_offset_0_alias:
	.zero		0
	.zero		64


//--------------------- .nv.constant0._Z4reluiiPfS_ --------------------------
	.section	.nv.constant0._Z4reluiiPfS_,"a",@progbits
	.sectionflags	@""
	.align	4
.nv.constant0._Z4reluiiPfS_:
	.zero		920


//--------------------- SYMBOLS --------------------------

	.type		.nv.reservedSmem.offset0,@object
	.size		.nv.reservedSmem.offset0,0x4
